//
// Generated by NVIDIA NVVM Compiler
//
// Compiler Build ID: CL-36424714
// Cuda compilation tools, release 13.0, V13.0.88
// Based on NVVM 20.0.0
//

.version 9.0
.target sm_100
.address_size 64

	// .globl	_Z5bcasti
.extern .func  (.param .b32 func_retval0) vprintf
(
	.param .b64 vprintf_param_0,
	.param .b64 vprintf_param_1
)
;
.global .align 1 .b8 $str[20] = {84, 104, 114, 101, 97, 100, 32, 37, 100, 32, 102, 97, 105, 108, 101, 100, 46, 32, 10};

.visible .entry _Z5bcasti(
	.param .u32 _Z5bcasti_param_0
)
{
	.local .align 8 .b8 	__local_depot0[8];
	.reg .b64 	%SP;
	.reg .b64 	%SPL;
	.reg .pred 	%p<3>;
	.reg .b32 	%r<6>;
	.reg .b64 	%rd<5>;

	mov.u64 	%SPL, __local_depot0;
	cvta.local.u64 	%SP, %SPL;
	ld.param.u32 	%r1, [_Z5bcasti_param_0];
	shfl.sync.idx.b32	%r2|%p1, %r1, 0, 31, -1;
	setp.eq.s32 	%p2, %r2, %r1;
	@%p2 bra 	$L__BB0_2;
	add.u64 	%rd1, %SP, 0;
	add.u64 	%rd2, %SPL, 0;
	mov.u32 	%r3, %tid.x;
	st.local.u32 	[%rd2], %r3;
	mov.u64 	%rd3, $str;
	cvta.global.u64 	%rd4, %rd3;
	{ // callseq 0, 0
	.param .b64 param0;
	st.param.b64 	[param0], %rd4;
	.param .b64 param1;
	st.param.b64 	[param1], %rd1;
	.param .b32 retval0;
	call.uni (retval0), 
	vprintf, 
	(
	param0, 
	param1
	);
	ld.param.b32 	%r4, [retval0];
	} // callseq 0
$L__BB0_2:
	ret;

}


// ===== COMPILED SASS (sm_100) =====

	.target	sm_100

	.elftype	@"ET_EXEC"


//--------------------- .note.nv.tkinfo           --------------------------
	.section	.note.nv.tkinfo,"",@"SHT_NOTE"
	.sectionflags	@"SHF_NOTE_NV_TKINFO"
	.tkinfo
        /*0018*/ 	.word	0x00000002
        /*0030*/ 	.string	""
        /*0030*/ 	.string	"ptxas"
        /*0030*/ 	.string	"Cuda compilation tools, release 13.0, V13.0.88"
        /*0030*/ 	.string	"Build cuda_13.0.r13.0/compiler.36424714_0"
        /*0030*/ 	.string	"-arch sm_100 -m 64 "



//--------------------- .note.nv.cuinfo           --------------------------
	.section	.note.nv.cuinfo,"",@"SHT_NOTE"
	.sectionflags	@"SHF_NOTE_NV_CUINFO"
        /*0018*/ 	.short	0x0002
        /*001a*/ 	.short	0x0064
        /*001c*/ 	.short	0x0082
	.zero		2


//--------------------- .nv.info                  --------------------------
	.section	.nv.info,"",@"SHT_CUDA_INFO"
	.align	4


	//----- nvinfo : EIATTR_REGCOUNT
	.align		4
        /*0000*/ 	.byte	0x04, 0x2f
        /*0002*/ 	.short	(.L_2 - .L_1)
	.align		4
.L_1:
        /*0004*/ 	.word	index@(_Z5bcasti)
        /*0008*/ 	.word	0x00000018


	//----- nvinfo : EIATTR_FRAME_SIZE
	.align		4
.L_2:
        /*000c*/ 	.byte	0x04, 0x11
        /*000e*/ 	.short	(.L_4 - .L_3)
	.align		4
.L_3:
        /*0010*/ 	.word	index@(_Z5bcasti)
        /*0014*/ 	.word	0x00000008


	//----- nvinfo : EIATTR_MIN_STACK_SIZE
	.align		4
.L_4:
        /*0018*/ 	.byte	0x04, 0x12
        /*001a*/ 	.short	(.L_6 - .L_5)
	.align		4
.L_5:
        /*001c*/ 	.word	index@(_Z5bcasti)
        /*0020*/ 	.word	0x00000008
.L_6:


//--------------------- .nv.compat                --------------------------
	.section	.nv.compat,"",@"SHT_CUDA_COMPAT_INFO"
	.align	4
        /*0000*/ 	.byte	0x02, 0x09, 0x00, 0x00, 0x02, 0x02, 0x01, 0x00, 0x02, 0x05, 0x05, 0x00, 0x03, 0x07, 0x01, 0x01
        /*0010*/ 	.byte	0x02, 0x03, 0x00, 0x00, 0x02, 0x06, 0x01, 0x00, 0x04, 0x0b, 0x08, 0x00, 0x09, 0x00, 0x00, 0x00
        /*0020*/ 	.byte	0x00, 0x00, 0x00, 0x00


//--------------------- .nv.info._Z5bcasti        --------------------------
	.section	.nv.info._Z5bcasti,"",@"SHT_CUDA_INFO"
	.sectionflags	@""
	.align	4


	//----- nvinfo : EIATTR_CUDA_API_VERSION
	.align		4
        /*0000*/ 	.byte	0x04, 0x37
        /*0002*/ 	.short	(.L_8 - .L_7)
.L_7:
        /*0004*/ 	.word	0x00000082


	//----- nvinfo : EIATTR_KPARAM_INFO
	.align		4
.L_8:
        /*0008*/ 	.byte	0x04, 0x17
        /*000a*/ 	.short	(.L_10 - .L_9)
.L_9:
        /*000c*/ 	.word	0x00000000
        /*0010*/ 	.short	0x0000
        /*0012*/ 	.short	0x0000
        /*0014*/ 	.byte	0x00, 0xf0, 0x11, 0x00


	//----- nvinfo : EIATTR_SPARSE_MMA_MASK
	.align		4
.L_10:
        /*0018*/ 	.byte	0x03, 0x50
        /*001a*/ 	.short	0x0000


	//----- nvinfo : EIATTR_MAXREG_COUNT
	.align		4
        /*001c*/ 	.byte	0x03, 0x1b
        /*001e*/ 	.short	0x00ff


	//----- nvinfo : EIATTR_EXTERNS
	.align		4
        /*0020*/ 	.byte	0x04, 0x0f
        /*0022*/ 	.short	(.L_12 - .L_11)


	//   ....[0]....
	.align		4
.L_11:
        /*0024*/ 	.word	index@(vprintf)


	//----- nvinfo : EIATTR_MERCURY_ISA_VERSION
	.align		4
.L_12:
        /*0028*/ 	.byte	0x03, 0x5f
        /*002a*/ 	.short	0x0101


	//----- nvinfo : EIATTR_VRC_CTA_INIT_COUNT
	.align		4
        /*002c*/ 	.byte	0x02, 0x4a
	.zero		1
	.zero		1


	//----- nvinfo : EIATTR_EXIT_INSTR_OFFSETS
	.align		4
        /*0030*/ 	.byte	0x04, 0x1c
        /*0032*/ 	.short	(.L_14 - .L_13)


	//   ....[0]....
.L_13:
        /*0034*/ 	.word	0x00000020


	//----- nvinfo : EIATTR_CBANK_PARAM_SIZE
	.align		4
.L_14:
        /*0038*/ 	.byte	0x03, 0x19
        /*003a*/ 	.short	0x0004


	//----- nvinfo : EIATTR_PARAM_CBANK
	.align		4
        /*003c*/ 	.byte	0x04, 0x0a
        /*003e*/ 	.short	(.L_16 - .L_15)
	.align		4
.L_15:
        /*0040*/ 	.word	index@(.nv.constant0._Z5bcasti)
        /*0044*/ 	.short	0x0380
        /*0046*/ 	.short	0x0004


	//----- nvinfo : EIATTR_SW_WAR
	.align		4
.L_16:
        /*0048*/ 	.byte	0x04, 0x36
        /*004a*/ 	.short	(.L_18 - .L_17)
.L_17:
        /*004c*/ 	.word	0x00000008
.L_18:


//--------------------- .nv.callgraph             --------------------------
	.section	.nv.callgraph,"",@"SHT_CUDA_CALLGRAPH"
	.align	4
	.sectionentsize	8
	.align		4
        /*0000*/ 	.word	0x00000000
	.align		4
        /*0004*/ 	.word	0xffffffff
	.align		4
        /*0008*/ 	.word	index@(_Z5bcasti)
	.align		4
        /*000c*/ 	.word	index@(vprintf)
	.align		4
        /*0010*/ 	.word	0x00000000
	.align		4
        /*0014*/ 	.word	0xfffffffe
	.align		4
        /*0018*/ 	.word	0x00000000
	.align		4
        /*001c*/ 	.word	0xfffffffd
	.align		4
        /*0020*/ 	.word	0x00000000
	.align		4
        /*0024*/ 	.word	0xfffffffc


//--------------------- .nv.constant4             --------------------------
	.section	.nv.constant4,"a",@progbits
	.align	8
	.align		8
.nv.constant4:
        /*0000*/ 	.dword	vprintf
	.align		8
        /*0008*/ 	.dword	$str


//--------------------- .text._Z5bcasti           --------------------------
	.section	.text._Z5bcasti,"ax",@progbits
	.align	128
        .global         _Z5bcasti
        .type           _Z5bcasti,@function
        .size           _Z5bcasti,(.L_x_1 - _Z5bcasti)
        .other          _Z5bcasti,@"STO_CUDA_ENTRY STV_DEFAULT"
_Z5bcasti:
.text._Z5bcasti:
[----:B------:R-:W0:Y:S02]  /*0000*/  LDC R1, c[0x0][0x37c] ;  /* 0x0000df00ff017b82 */ /* 0x000e240000000800 */
[----:B0-----:R-:W-:Y:S01]  /*0010*/  IADD3 R1, PT, PT, R1, -0x8, RZ ;  /* 0xfffffff801017810 */ /* 0x001fe20007ffe0ff */
[----:B------:R-:W-:Y:S06]  /*0020*/  EXIT ;  /* 0x000000000000794d */ /* 0x000fec0003800000 */
.L_x_0:
[----:B------:R-:W-:-:S00]  /*0030*/  BRA `(.L_x_0) ;  /* 0xfffffffc00fc7947 */ /* 0x000fc0000383ffff */
[----:B------:R-:W-:-:S00]  /*0040*/  NOP ;  /* 0x0000000000007918 */ /* 0x000fc00000000000 */
        /* <DEDUP_REMOVED lines=11> */
.L_x_1:


//--------------------- .nv.global.init           --------------------------
	.section	.nv.global.init,"aw",@progbits
.nv.global.init:
	.type		$str,@object
	.size		$str,(.L_0 - $str)
$str:
        /*0000*/ 	.byte	0x54, 0x68, 0x72, 0x65, 0x61, 0x64, 0x20, 0x25, 0x64, 0x20, 0x66, 0x61, 0x69, 0x6c, 0x65, 0x64
        /*0010*/ 	.byte	0x2e, 0x20, 0x0a, 0x00
.L_0:


//--------------------- .nv.shared.reserved.0     --------------------------
	.section	.nv.shared.reserved.0,"aw",@nobits
	.weak		__nv_reservedSMEM_offset_0_alias
	.size		__nv_reservedSMEM_offset_0_alias, 0, 64
	.other		__nv_reservedSMEM_offset_0_alias,@"STO_CUDA_RESERVED_SHARED STV_DEFAULT"
__nv_reservedSMEM_offset_0_alias:
	.zero		0
	.zero		64


//--------------------- .nv.constant0._Z5bcasti   --------------------------
	.section	.nv.constant0._Z5bcasti,"a",@progbits
	.sectionflags	@""
	.align	4
.nv.constant0._Z5bcasti:
	.zero		900


//--------------------- SYMBOLS --------------------------

	.type		.nv.reservedSmem.offset0,@object
	.size		.nv.reservedSmem.offset0,0x4
	.type		vprintf,@function
